	.headerflags	@"EF_CUDA_TEXMODE_UNIFIED EF_CUDA_64BIT_ADDRESS EF_CUDA_SM86 EF_CUDA_VIRTUAL_SM(EF_CUDA_SM86)"
	.elftype	@"ET_EXEC"


//--------------------- .nv.info                  --------------------------
	.section	.nv.info,"",@"SHT_CUDA_INFO"
	.align	4


	//----- nvinfo : EIATTR_REGCOUNT
	.align		4
        /*0000*/ 	.byte	0x04, 0x2f
        /*0002*/ 	.short	(.L_1 - .L_0)
	.align		4
.L_0:
        /*0004*/ 	.word	index@(triton__0d1d2d3d4d5d6d7d8d9d10d11d12d13de)
        /*0008*/ 	.word	0x00000028


	//----- nvinfo : EIATTR_MAX_STACK_SIZE
	.align		4
.L_1:
        /*000c*/ 	.byte	0x04, 0x23
        /*000e*/ 	.short	(.L_3 - .L_2)
	.align		4
.L_2:
        /*0010*/ 	.word	index@(triton__0d1d2d3d4d5d6d7d8d9d10d11d12d13de)
        /*0014*/ 	.word	0x00000000


	//----- nvinfo : EIATTR_MIN_STACK_SIZE
	.align		4
.L_3:
        /*0018*/ 	.byte	0x04, 0x12
        /*001a*/ 	.short	(.L_5 - .L_4)
	.align		4
.L_4:
        /*001c*/ 	.word	index@(triton__0d1d2d3d4d5d6d7d8d9d10d11d12d13de)
        /*0020*/ 	.word	0x00000000


	//----- nvinfo : EIATTR_FRAME_SIZE
	.align		4
.L_5:
        /*0024*/ 	.byte	0x04, 0x11
        /*0026*/ 	.short	(.L_7 - .L_6)
	.align		4
.L_6:
        /*0028*/ 	.word	index@(triton__0d1d2d3d4d5d6d7d8d9d10d11d12d13de)
        /*002c*/ 	.word	0x00000000
.L_7:


//--------------------- .nv.info.triton__0d1d2d3d4d5d6d7d8d9d10d11d12d13de --------------------------
	.section	.nv.info.triton__0d1d2d3d4d5d6d7d8d9d10d11d12d13de,"",@"SHT_CUDA_INFO"
	.align	4


	//----- nvinfo : EIATTR_CUDA_API_VERSION
	.align		4
        /*0000*/ 	.byte	0x04, 0x37
        /*0002*/ 	.short	(.L_9 - .L_8)
.L_8:
        /*0004*/ 	.word	0x0000007b


	//----- nvinfo : EIATTR_SW2861232_WAR
	.align		4
.L_9:
        /*0008*/ 	.byte	0x01, 0x35
	.zero		2


	//----- nvinfo : EIATTR_PARAM_CBANK
	.align		4
        /*000c*/ 	.byte	0x04, 0x0a
        /*000e*/ 	.short	(.L_11 - .L_10)
	.align		4
.L_10:
        /*0010*/ 	.word	index@(.nv.constant0.triton__0d1d2d3d4d5d6d7d8d9d10d11d12d13de)
        /*0014*/ 	.short	0x0160
        /*0016*/ 	.short	0x006c


	//----- nvinfo : EIATTR_CBANK_PARAM_SIZE
	.align		4
.L_11:
        /*0018*/ 	.byte	0x03, 0x19
        /*001a*/ 	.short	0x006c


	//----- nvinfo : EIATTR_KPARAM_INFO
	.align		4
        /*001c*/ 	.byte	0x04, 0x17
        /*001e*/ 	.short	(.L_13 - .L_12)
.L_12:
        /*0020*/ 	.word	0x00000000
        /*0024*/ 	.short	0x000d
        /*0026*/ 	.short	0x0068
        /*0028*/ 	.byte	0x00, 0xf0, 0x11, 0x00


	//----- nvinfo : EIATTR_KPARAM_INFO
	.align		4
.L_13:
        /*002c*/ 	.byte	0x04, 0x17
        /*002e*/ 	.short	(.L_15 - .L_14)
.L_14:
        /*0030*/ 	.word	0x00000000
        /*0034*/ 	.short	0x000c
        /*0036*/ 	.short	0x0060
        /*0038*/ 	.byte	0x00, 0xf0, 0x21, 0x00


	//----- nvinfo : EIATTR_KPARAM_INFO
	.align		4
.L_15:
        /*003c*/ 	.byte	0x04, 0x17
        /*003e*/ 	.short	(.L_17 - .L_16)
.L_16:
        /*0040*/ 	.word	0x00000000
        /*0044*/ 	.short	0x000b
        /*0046*/ 	.short	0x0058
        /*0048*/ 	.byte	0x00, 0xf0, 0x21, 0x00


	//----- nvinfo : EIATTR_KPARAM_INFO
	.align		4
.L_17:
        /*004c*/ 	.byte	0x04, 0x17
        /*004e*/ 	.short	(.L_19 - .L_18)
.L_18:
        /*0050*/ 	.word	0x00000000
        /*0054*/ 	.short	0x000a
        /*0056*/ 	.short	0x0050
        /*0058*/ 	.byte	0x00, 0xf0, 0x21, 0x00


	//----- nvinfo : EIATTR_KPARAM_INFO
	.align		4
.L_19:
        /*005c*/ 	.byte	0x04, 0x17
        /*005e*/ 	.short	(.L_21 - .L_20)
.L_20:
        /*0060*/ 	.word	0x00000000
        /*0064*/ 	.short	0x0009
        /*0066*/ 	.short	0x0048
        /*0068*/ 	.byte	0x00, 0xf0, 0x21, 0x00


	//----- nvinfo : EIATTR_KPARAM_INFO
	.align		4
.L_21:
        /*006c*/ 	.byte	0x04, 0x17
        /*006e*/ 	.short	(.L_23 - .L_22)
.L_22:
        /*0070*/ 	.word	0x00000000
        /*0074*/ 	.short	0x0008
        /*0076*/ 	.short	0x0040
        /*0078*/ 	.byte	0x00, 0xf0, 0x21, 0x00


	//----- nvinfo : EIATTR_KPARAM_INFO
	.align		4
.L_23:
        /*007c*/ 	.byte	0x04, 0x17
        /*007e*/ 	.short	(.L_25 - .L_24)
.L_24:
        /*0080*/ 	.word	0x00000000
        /*0084*/ 	.short	0x0007
        /*0086*/ 	.short	0x0038
        /*0088*/ 	.byte	0x00, 0xf0, 0x21, 0x00


	//----- nvinfo : EIATTR_KPARAM_INFO
	.align		4
.L_25:
        /*008c*/ 	.byte	0x04, 0x17
        /*008e*/ 	.short	(.L_27 - .L_26)
.L_26:
        /*0090*/ 	.word	0x00000000
        /*0094*/ 	.short	0x0006
        /*0096*/ 	.short	0x0030
        /*0098*/ 	.byte	0x00, 0xf0, 0x21, 0x00


	//----- nvinfo : EIATTR_KPARAM_INFO
	.align		4
.L_27:
        /*009c*/ 	.byte	0x04, 0x17
        /*009e*/ 	.short	(.L_29 - .L_28)
.L_28:
        /*00a0*/ 	.word	0x00000000
        /*00a4*/ 	.short	0x0005
        /*00a6*/ 	.short	0x0028
        /*00a8*/ 	.byte	0x00, 0xf0, 0x21, 0x00


	//----- nvinfo : EIATTR_KPARAM_INFO
	.align		4
.L_29:
        /*00ac*/ 	.byte	0x04, 0x17
        /*00ae*/ 	.short	(.L_31 - .L_30)
.L_30:
        /*00b0*/ 	.word	0x00000000
        /*00b4*/ 	.short	0x0004
        /*00b6*/ 	.short	0x0020
        /*00b8*/ 	.byte	0x00, 0xf0, 0x21, 0x00


	//----- nvinfo : EIATTR_KPARAM_INFO
	.align		4
.L_31:
        /*00bc*/ 	.byte	0x04, 0x17
        /*00be*/ 	.short	(.L_33 - .L_32)
.L_32:
        /*00c0*/ 	.word	0x00000000
        /*00c4*/ 	.short	0x0003
        /*00c6*/ 	.short	0x0018
        /*00c8*/ 	.byte	0x00, 0xf0, 0x21, 0x00


	//----- nvinfo : EIATTR_KPARAM_INFO
	.align		4
.L_33:
        /*00cc*/ 	.byte	0x04, 0x17
        /*00ce*/ 	.short	(.L_35 - .L_34)
.L_34:
        /*00d0*/ 	.word	0x00000000
        /*00d4*/ 	.short	0x0002
        /*00d6*/ 	.short	0x0010
        /*00d8*/ 	.byte	0x00, 0xf0, 0x21, 0x00


	//----- nvinfo : EIATTR_KPARAM_INFO
	.align		4
.L_35:
        /*00dc*/ 	.byte	0x04, 0x17
        /*00de*/ 	.short	(.L_37 - .L_36)
.L_36:
        /*00e0*/ 	.word	0x00000000
        /*00e4*/ 	.short	0x0001
        /*00e6*/ 	.short	0x0008
        /*00e8*/ 	.byte	0x00, 0xf0, 0x21, 0x00


	//----- nvinfo : EIATTR_KPARAM_INFO
	.align		4
.L_37:
        /*00ec*/ 	.byte	0x04, 0x17
        /*00ee*/ 	.short	(.L_39 - .L_38)
.L_38:
        /*00f0*/ 	.word	0x00000000
        /*00f4*/ 	.short	0x0000
        /*00f6*/ 	.short	0x0000
        /*00f8*/ 	.byte	0x00, 0xf0, 0x21, 0x00


	//----- nvinfo : EIATTR_MAXREG_COUNT
	.align		4
.L_39:
        /*00fc*/ 	.byte	0x03, 0x1b
        /*00fe*/ 	.short	0x00ff


	//----- nvinfo : EIATTR_EXIT_INSTR_OFFSETS
	.align		4
        /*0100*/ 	.byte	0x04, 0x1c
        /*0102*/ 	.short	(.L_41 - .L_40)


	//   ....[0]....
.L_40:
        /*0104*/ 	.word	0x00000e40


	//   ....[1]....
        /*0108*/ 	.word	0x00000e60


	//----- nvinfo : EIATTR_MAX_THREADS
	.align		4
.L_41:
        /*010c*/ 	.byte	0x04, 0x05
        /*010e*/ 	.short	(.L_43 - .L_42)
.L_42:
        /*0110*/ 	.word	0x00000080
        /*0114*/ 	.word	0x00000001
        /*0118*/ 	.word	0x00000001
.L_43:


//--------------------- .nv.rel.action            --------------------------
	.section	.nv.rel.action,"",@"SHT_CUDA_RELOCINFO"
	.align	8
	.sectionentsize	8
        /*0000*/ 	.byte	0x73, 0x00, 0x00, 0x00, 0x00, 0x00, 0x00, 0x00, 0x00, 0x00, 0x00, 0x11, 0x25, 0x00, 0x05, 0x36


//--------------------- .nv.constant0.triton__0d1d2d3d4d5d6d7d8d9d10d11d12d13de --------------------------
	.section	.nv.constant0.triton__0d1d2d3d4d5d6d7d8d9d10d11d12d13de,"a",@progbits
	.align	4
.nv.constant0.triton__0d1d2d3d4d5d6d7d8d9d10d11d12d13de:
	.zero		460


//--------------------- .text.triton__0d1d2d3d4d5d6d7d8d9d10d11d12d13de --------------------------
	.section	.text.triton__0d1d2d3d4d5d6d7d8d9d10d11d12d13de,"ax",@progbits
	.sectioninfo	@"SHI_REGISTERS=40"
	.align	128
        .global         triton__0d1d2d3d4d5d6d7d8d9d10d11d12d13de
        .type           triton__0d1d2d3d4d5d6d7d8d9d10d11d12d13de,@function
        .size           triton__0d1d2d3d4d5d6d7d8d9d10d11d12d13de,(.L_x_1 - triton__0d1d2d3d4d5d6d7d8d9d10d11d12d13de)
        .other          triton__0d1d2d3d4d5d6d7d8d9d10d11d12d13de,@"STO_CUDA_ENTRY STV_DEFAULT"
triton__0d1d2d3d4d5d6d7d8d9d10d11d12d13de:
.text.triton__0d1d2d3d4d5d6d7d8d9d10d11d12d13de:
[----:B------:R-:W-:-:S02]  /*0000*/  MOV R1, c[0x0][0x28] ;  /* 0x00000a0000017a02 */ /* 0x000fc40000000f00 */
[----:B------:R-:W0:Y:S01]  /*0010*/  S2R R0, SR_TID.X ;  /* 0x0000000000007919 */ /* 0x000e220000002100 */
[----:B------:R-:W-:Y:S01]  /*0020*/  MOV R33, 0x2 ;  /* 0x0000000200217802 */ /* 0x000fe20000000f00 */
[----:B------:R-:W-:Y:S01]  /*0030*/  CS2R R12, SRZ ;  /* 0x00000000000c7805 */ /* 0x000fe2000001ff00 */
[----:B------:R-:W-:Y:S01]  /*0040*/  CS2R R26, SRZ ;  /* 0x00000000001a7805 */ /* 0x000fe2000001ff00 */
[----:B------:R-:W1:Y:S01]  /*0050*/  S2R R3, SR_CTAID.X ;  /* 0x0000000000037919 */ /* 0x000e620000002500 */
[----:B------:R-:W-:Y:S01]  /*0060*/  ULDC.64 UR4, c[0x0][0x118] ;  /* 0x0000460000047ab9 */ /* 0x000fe20000000a00 */
[----:B0-----:R-:W-:-:S04]  /*0070*/  SHF.L.U32 R0, R0, 0x1, RZ ;  /* 0x0000000100007819 */ /* 0x001fc800000006ff */
[----:B------:R-:W-:-:S04]  /*0080*/  LOP3.LUT R0, R0, 0xfe, RZ, 0xc0, !PT ;  /* 0x000000fe00007812 */ /* 0x000fc800078ec0ff */
[----:B-1----:R-:W-:-:S04]  /*0090*/  LEA R0, R3, R0, 0x8 ;  /* 0x0000000003007211 */ /* 0x002fc800078e40ff */
[C---:B------:R-:W-:Y:S01]  /*00a0*/  ISETP.GE.AND P0, PT, R0.reuse, 0x900, PT ;  /* 0x000009000000780c */ /* 0x040fe20003f06270 */
[C---:B------:R-:W-:Y:S01]  /*00b0*/  IMAD.WIDE R2, R0.reuse, R33, c[0x0][0x160] ;  /* 0x0000580000027625 */ /* 0x040fe200078e0221 */
[----:B------:R-:W-:-:S03]  /*00c0*/  IADD3 R34, R0, 0x900, RZ ;  /* 0x0000090000227810 */ /* 0x000fc60007ffe0ff */
[-C--:B------:R-:W-:Y:S01]  /*00d0*/  IMAD.WIDE R6, R0, R33.reuse, c[0x0][0x168] ;  /* 0x00005a0000067625 */ /* 0x080fe200078e0221 */
[----:B------:R-:W-:Y:S01]  /*00e0*/  CS2R R28, SRZ ;  /* 0x00000000001c7805 */ /* 0x000fe2000001ff00 */
[----:B------:R-:W-:Y:S02]  /*00f0*/  MOV R9, RZ ;  /* 0x000000ff00097202 */ /* 0x000fe40000000f00 */
[----:B------:R-:W-:-:S04]  /*0100*/  IMAD.WIDE R16, R34, R33, c[0x0][0x160] ;  /* 0x0000580022107625 */ /* 0x000fc800078e0221 */
[----:B------:R0:W2:Y:S01]  /*0110*/  @!P0 LDG.E R13, [R2.64] ;  /* 0x00000004020d8981 */ /* 0x0000a2000c1e1900 */
[----:B------:R-:W-:-:S03]  /*0120*/  IMAD.WIDE R20, R34, R33, c[0x0][0x168] ;  /* 0x00005a0022147625 */ /* 0x000fc600078e0221 */
[----:B------:R1:W3:Y:S04]  /*0130*/  @!P0 LDG.E R26, [R6.64] ;  /* 0x00000004061a8981 */ /* 0x0002e8000c1e1900 */
[----:B------:R4:W5:Y:S04]  /*0140*/  @!P0 LDG.E R29, [R16.64] ;  /* 0x00000004101d8981 */ /* 0x000968000c1e1900 */
[----:B------:R1:W5:Y:S01]  /*0150*/  @!P0 LDG.E R9, [R20.64] ;  /* 0x0000000414098981 */ /* 0x000362000c1e1900 */
[----:B------:R-:W-:Y:S01]  /*0160*/  MOV R11, 0x4 ;  /* 0x00000004000b7802 */ /* 0x000fe20000000f00 */
[----:B0-----:R-:W-:Y:S01]  /*0170*/  IMAD.WIDE R2, R34, R33, c[0x0][0x170] ;  /* 0x00005c0022027625 */ /* 0x001fe200078e0221 */
[----:B------:R-:W-:-:S02]  /*0180*/  MOV R5, RZ ;  /* 0x000000ff00057202 */ /* 0x000fc40000000f00 */
[----:B------:R-:W-:Y:S01]  /*0190*/  MOV R36, RZ ;  /* 0x000000ff00247202 */ /* 0x000fe20000000f00 */
[----:B----4-:R-:W-:Y:S01]  /*01a0*/  CS2R R16, SRZ ;  /* 0x0000000000107805 */ /* 0x010fe2000001ff00 */
[C---:B------:R-:W-:Y:S02]  /*01b0*/  IMAD.WIDE R24, R0.reuse, R11, c[0x0][0x180] ;  /* 0x0000600000187625 */ /* 0x040fe400078e020b */
[----:B------:R0:W4:Y:S01]  /*01c0*/  @!P0 LDG.E R5, [R2.64] ;  /* 0x0000000402058981 */ /* 0x000122000c1e1900 */
[----:B------:R-:W-:Y:S01]  /*01d0*/  MOV R22, c[0x0][0x178] ;  /* 0x00005e0000167a02 */ /* 0x000fe20000000f00 */
[C---:B------:R-:W-:Y:S01]  /*01e0*/  IMAD.WIDE R14, R0.reuse, R33, c[0x0][0x170] ;  /* 0x00005c00000e7625 */ /* 0x040fe200078e0221 */
[----:B------:R-:W-:Y:S01]  /*01f0*/  MOV R23, c[0x0][0x17c] ;  /* 0x00005f0000177a02 */ /* 0x000fe20000000f00 */
[----:B------:R1:W4:Y:S04]  /*0200*/  @!P0 LDG.E.64 R16, [R24.64] ;  /* 0x0000000418108981 */ /* 0x000328000c1e1b00 */
[----:B------:R-:W4:Y:S01]  /*0210*/  LDG.E R8, [R22.64+0x4] ;  /* 0x0000040416087981 */ /* 0x000f22000c1e1900 */
[----:B0-----:R-:W-:-:S02]  /*0220*/  IADD3 R3, R0, 0x1b00, RZ ;  /* 0x00001b0000037810 */ /* 0x001fc40007ffe0ff */
[----:B------:R-:W-:Y:S01]  /*0230*/  IADD3 R32, R0, 0x1200, RZ ;  /* 0x0000120000207810 */ /* 0x000fe20007ffe0ff */
[----:B------:R0:W4:Y:S02]  /*0240*/  @!P0 LDG.E R36, [R14.64] ;  /* 0x000000040e248981 */ /* 0x000124000c1e1900 */
[----:B-1----:R-:W-:Y:S01]  /*0250*/  IMAD.WIDE R24, R3, R33, c[0x0][0x168] ;  /* 0x00005a0003187625 */ /* 0x002fe200078e0221 */
[----:B------:R-:W-:Y:S01]  /*0260*/  MOV R7, RZ ;  /* 0x000000ff00077202 */ /* 0x000fe20000000f00 */
[----:B------:R-:W-:Y:S02]  /*0270*/  CS2R R18, SRZ ;  /* 0x0000000000127805 */ /* 0x000fe4000001ff00 */
[----:B------:R-:W-:Y:S01]  /*0280*/  IMAD.WIDE R34, R34, R11, c[0x0][0x188] ;  /* 0x0000620022227625 */ /* 0x000fe200078e020b */
[----:B------:R1:W4:Y:S03]  /*0290*/  @!P0 LDG.E R28, [R24.64] ;  /* 0x00000004181c8981 */ /* 0x000326000c1e1900 */
[----:B------:R-:W-:Y:S01]  /*02a0*/  IMAD.WIDE R20, R32, R33, c[0x0][0x160] ;  /* 0x0000580020147625 */ /* 0x000fe200078e0221 */
[----:B------:R0:W4:Y:S01]  /*02b0*/  @!P0 LDG.E.64 R18, [R34.64] ;  /* 0x0000000422128981 */ /* 0x000122000c1e1b00 */
[----:B------:R-:W-:-:S02]  /*02c0*/  MOV R2, RZ ;  /* 0x000000ff00027202 */ /* 0x000fc40000000f00 */
[----:B------:R-:W-:Y:S01]  /*02d0*/  MOV R10, RZ ;  /* 0x000000ff000a7202 */ /* 0x000fe20000000f00 */
[----:B------:R0:W4:Y:S01]  /*02e0*/  @!P0 LDG.E R7, [R20.64] ;  /* 0x0000000414078981 */ /* 0x000122000c1e1900 */
[-C--:B-1----:R-:W-:Y:S01]  /*02f0*/  IMAD.WIDE R24, R3, R33.reuse, c[0x0][0x170] ;  /* 0x00005c0003187625 */ /* 0x082fe200078e0221 */
[----:B------:R-:W-:Y:S02]  /*0300*/  MOV R30, c[0x0][0x190] ;  /* 0x00006400001e7a02 */ /* 0x000fe40000000f00 */
[----:B------:R-:W4:Y:S01]  /*0310*/  LDG.E R6, [R22.64] ;  /* 0x0000000416067981 */ /* 0x000f22000c1e1900 */
[----:B------:R-:W-:Y:S01]  /*0320*/  MOV R31, c[0x0][0x194] ;  /* 0x00006500001f7a02 */ /* 0x000fe20000000f00 */
[CC--:B0-----:R-:W-:Y:S02]  /*0330*/  IMAD.WIDE R14, R32.reuse, R33.reuse, c[0x0][0x168] ;  /* 0x00005a00200e7625 */ /* 0x0c1fe400078e0221 */
[----:B------:R3:W4:Y:S02]  /*0340*/  @!P0 LDG.E R27, [R24.64] ;  /* 0x00000004181b8981 */ /* 0x000724000c1e1900 */
[----:B------:R-:W-:-:S02]  /*0350*/  IMAD.WIDE R20, R32, R33, c[0x0][0x170] ;  /* 0x00005c0020147625 */ /* 0x000fc400078e0221 */
[----:B------:R-:W4:Y:S02]  /*0360*/  LDG.E R4, [R30.64+0x4] ;  /* 0x000004041e047981 */ /* 0x000f24000c1e1900 */
[----:B------:R-:W-:Y:S02]  /*0370*/  IMAD.WIDE R34, R3, R33, c[0x0][0x160] ;  /* 0x0000580003227625 */ /* 0x000fe400078e0221 */
[----:B------:R0:W4:Y:S02]  /*0380*/  @!P0 LDG.E R12, [R20.64] ;  /* 0x00000004140c8981 */ /* 0x000124000c1e1900 */
[-C--:B------:R-:W-:Y:S02]  /*0390*/  IMAD.WIDE R32, R32, R11.reuse, c[0x0][0x188] ;  /* 0x0000620020207625 */ /* 0x080fe400078e020b */
[----:B------:R1:W4:Y:S04]  /*03a0*/  @!P0 LDG.E R2, [R14.64] ;  /* 0x000000040e028981 */ /* 0x000328000c1e1900 */
[----:B------:R1:W4:Y:S01]  /*03b0*/  @!P0 LDG.E R10, [R34.64] ;  /* 0x00000004220a8981 */ /* 0x000322000c1e1900 */
[----:B0-----:R-:W-:Y:S01]  /*03c0*/  CS2R R20, SRZ ;  /* 0x0000000000147805 */ /* 0x001fe2000001ff00 */
[----:B-1----:R-:W-:Y:S01]  /*03d0*/  CS2R R14, SRZ ;  /* 0x00000000000e7805 */ /* 0x002fe2000001ff00 */
[----:B------:R-:W-:-:S05]  /*03e0*/  IMAD.WIDE R34, R0, R11, c[0x0][0x188] ;  /* 0x0000620000227625 */ /* 0x000fca00078e020b */
[----:B------:R0:W4:Y:S04]  /*03f0*/  @!P0 LDG.E.64 R14, [R32.64] ;  /* 0x00000004200e8981 */ /* 0x000128000c1e1b00 */
[----:B------:R1:W4:Y:S01]  /*0400*/  @!P0 LDG.E.64 R20, [R34.64] ;  /* 0x0000000422148981 */ /* 0x000322000c1e1b00 */
[C---:B--2---:R-:W-:Y:S02]  /*0410*/  SHF.L.U32 R37, R13.reuse, 0x10, RZ ;  /* 0x000000100d257819 */ /* 0x044fe400000006ff */
[----:B------:R-:W-:Y:S02]  /*0420*/  PRMT R13, R13, 0x7632, R13 ;  /* 0x000076320d0d7816 */ /* 0x000fe4000000000d */
[----:B---3--:R-:W-:Y:S02]  /*0430*/  SHF.L.U32 R24, R26, 0x10, RZ ;  /* 0x000000101a187819 */ /* 0x008fe400000006ff */
[----:B------:R-:W-:-:S02]  /*0440*/  SHF.L.U32 R25, R13, 0x10, RZ ;  /* 0x000000100d197819 */ /* 0x000fc400000006ff */
[----:B-----5:R-:W-:Y:S01]  /*0450*/  PRMT R13, R29, 0x7632, R13 ;  /* 0x000076321d0d7816 */ /* 0x020fe2000000000d */
[--C-:B------:R-:W-:Y:S01]  /*0460*/  FADD R37, R37, R24.reuse ;  /* 0x0000001825257221 */ /* 0x100fe20000000000 */
[----:B------:R-:W-:Y:S02]  /*0470*/  PRMT R24, R9, 0x7632, R24 ;  /* 0x0000763209187816 */ /* 0x000fe40000000018 */
[----:B------:R-:W-:Y:S02]  /*0480*/  SHF.L.U32 R13, R13, 0x10, RZ ;  /* 0x000000100d0d7819 */ /* 0x000fe400000006ff */
[----:B------:R-:W-:Y:S02]  /*0490*/  SHF.L.U32 R24, R24, 0x10, RZ ;  /* 0x0000001018187819 */ /* 0x000fe400000006ff */
[----:B0-----:R-:W-:-:S03]  /*04a0*/  SHF.L.U32 R32, R29, 0x10, RZ ;  /* 0x000000101d207819 */ /* 0x001fc600000006ff */
[----:B------:R-:W-:Y:S02]  /*04b0*/  FADD R29, R13, R24 ;  /* 0x000000180d1d7221 */ /* 0x000fe40000000000 */
[----:B------:R-:W2:Y:S01]  /*04c0*/  LDG.E R24, [R30.64] ;  /* 0x000000041e187981 */ /* 0x000ea2000c1e1900 */
[----:B------:R-:W-:-:S04]  /*04d0*/  PRMT R26, R26, 0x7632, R26 ;  /* 0x000076321a1a7816 */ /* 0x000fc8000000001a */
[----:B------:R-:W-:Y:S02]  /*04e0*/  SHF.L.U32 R26, R26, 0x10, RZ ;  /* 0x000000101a1a7819 */ /* 0x000fe400000006ff */
[----:B----4-:R-:W-:-:S03]  /*04f0*/  PRMT R13, R5, 0x7632, R13 ;  /* 0x00007632050d7816 */ /* 0x010fc6000000000d */
[----:B------:R-:W-:Y:S01]  /*0500*/  FADD R25, R25, R26 ;  /* 0x0000001a19197221 */ /* 0x000fe20000000000 */
[----:B------:R-:W-:Y:S01]  /*0510*/  FADD R26, R17, 1 ;  /* 0x3f800000111a7421 */ /* 0x000fe20000000000 */
[----:B------:R-:W-:Y:S01]  /*0520*/  SHF.L.U32 R5, R5, 0x10, RZ ;  /* 0x0000001005057819 */ /* 0x000fe200000006ff */
[----:B------:R-:W3:Y:S01]  /*0530*/  LDG.E R17, [R22.64+0x8] ;  /* 0x0000080416117981 */ /* 0x000ee2000c1e1900 */
[----:B------:R-:W-:-:S03]  /*0540*/  SHF.L.U32 R13, R13, 0x10, RZ ;  /* 0x000000100d0d7819 */ /* 0x000fc600000006ff */
[-C--:B------:R-:W-:Y:S02]  /*0550*/  FMUL R5, R5, R8.reuse ;  /* 0x0000000805057220 */ /* 0x080fe40000400000 */
[----:B------:R-:W-:Y:S01]  /*0560*/  FMUL R8, R13, R8 ;  /* 0x000000080d087220 */ /* 0x000fe20000400000 */
[----:B------:R-:W-:Y:S02]  /*0570*/  FADD R13, R16, 1 ;  /* 0x3f800000100d7421 */ /* 0x000fe40000000000 */
[----:B------:R-:W4:Y:S01]  /*0580*/  LDG.E R16, [R30.64+0x8] ;  /* 0x000008041e107981 */ /* 0x000f22000c1e1900 */
[----:B------:R-:W-:-:S05]  /*0590*/  SHF.L.U32 R9, R9, 0x10, RZ ;  /* 0x0000001009097819 */ /* 0x000fca00000006ff */
[--C-:B------:R-:W-:Y:S01]  /*05a0*/  FADD R32, R32, R9.reuse ;  /* 0x0000000920207221 */ /* 0x100fe20000000000 */
[C---:B------:R-:W-:Y:S02]  /*05b0*/  PRMT R9, R36.reuse, 0x7632, R9 ;  /* 0x0000763224097816 */ /* 0x040fe40000000009 */
[----:B------:R-:W-:Y:S02]  /*05c0*/  SHF.L.U32 R33, R36, 0x10, RZ ;  /* 0x0000001024217819 */ /* 0x000fe400000006ff */
[----:B-1----:R-:W-:-:S03]  /*05d0*/  SHF.L.U32 R35, R9, 0x10, RZ ;  /* 0x0000001009237819 */ /* 0x002fc600000006ff */
[-C--:B------:R-:W-:Y:S01]  /*05e0*/  FMUL R9, R33, R6.reuse ;  /* 0x0000000621097220 */ /* 0x080fe20000400000 */
[----:B------:R-:W-:Y:S01]  /*05f0*/  FFMA R33, R13, R5, R18 ;  /* 0x000000050d217223 */ /* 0x000fe20000000012 */
[----:B------:R-:W-:Y:S01]  /*0600*/  FMUL R6, R35, R6 ;  /* 0x0000000623067220 */ /* 0x000fe20000400000 */
[----:B------:R-:W-:Y:S02]  /*0610*/  FFMA R35, R26, R8, R19 ;  /* 0x000000081a237223 */ /* 0x000fe40000000013 */
[C---:B------:R-:W-:Y:S02]  /*0620*/  FMUL R33, R4.reuse, R33 ;  /* 0x0000002104217220 */ /* 0x040fe40000400000 */
[----:B------:R-:W-:Y:S02]  /*0630*/  FMUL R4, R4, R35 ;  /* 0x0000002304047220 */ /* 0x000fe40000400000 */
[----:B------:R-:W-:Y:S02]  /*0640*/  FMUL R32, R32, R33 ;  /* 0x0000002120207220 */ /* 0x000fe40000400000 */
[----:B------:R-:W-:Y:S01]  /*0650*/  FMUL R4, R29, R4 ;  /* 0x000000041d047220 */ /* 0x000fe20000400000 */
[----:B------:R-:W-:Y:S01]  /*0660*/  FFMA R29, R9, R13, R20 ;  /* 0x0000000d091d7223 */ /* 0x000fe20000000014 */
[----:B------:R-:W-:Y:S01]  /*0670*/  FFMA R33, R6, R26, R21 ;  /* 0x0000001a06217223 */ /* 0x000fe20000000015 */
[----:B------:R-:W-:-:S02]  /*0680*/  MOV R36, c[0x0][0x1a0] ;  /* 0x0000680000247a02 */ /* 0x000fc40000000f00 */
[C---:B--2---:R-:W-:Y:S01]  /*0690*/  FMUL R29, R24.reuse, R29 ;  /* 0x0000001d181d7220 */ /* 0x044fe20000400000 */
[----:B------:R-:W-:-:S03]  /*06a0*/  FMUL R24, R24, R33 ;  /* 0x0000002118187220 */ /* 0x000fc60000400000 */
[----:B------:R-:W-:Y:S01]  /*06b0*/  FFMA R37, R37, R29, R32 ;  /* 0x0000001d25257223 */ /* 0x000fe20000000020 */
[----:B------:R-:W-:Y:S01]  /*06c0*/  FFMA R29, R25, R24, R4 ;  /* 0x00000018191d7223 */ /* 0x000fe20000000004 */
[----:B------:R-:W-:Y:S02]  /*06d0*/  SHF.L.U32 R25, R2, 0x10, RZ ;  /* 0x0000001002197819 */ /* 0x000fe400000006ff */
[C---:B------:R-:W-:Y:S02]  /*06e0*/  PRMT R2, R12.reuse, 0x7632, R2 ;  /* 0x000076320c027816 */ /* 0x040fe40000000002 */
[----:B------:R-:W-:Y:S02]  /*06f0*/  SHF.L.U32 R12, R12, 0x10, RZ ;  /* 0x000000100c0c7819 */ /* 0x000fe400000006ff */
[----:B------:R-:W-:Y:S02]  /*0700*/  SHF.L.U32 R4, R2, 0x10, RZ ;  /* 0x0000001002047819 */ /* 0x000fe400000006ff */
[----:B------:R-:W-:-:S02]  /*0710*/  PRMT R2, R7, 0x7632, R2 ;  /* 0x0000763207027816 */ /* 0x000fc40000000002 */
[----:B------:R-:W-:Y:S01]  /*0720*/  SHF.L.U32 R24, R7, 0x10, RZ ;  /* 0x0000001007187819 */ /* 0x000fe200000006ff */
[-C--:B---3--:R-:W-:Y:S01]  /*0730*/  FMUL R7, R12, R17.reuse ;  /* 0x000000110c077220 */ /* 0x088fe20000400000 */
[----:B------:R-:W-:Y:S01]  /*0740*/  PRMT R12, R2, 0x7632, R12 ;  /* 0x00007632020c7816 */ /* 0x000fe2000000000c */
[----:B------:R-:W-:Y:S02]  /*0750*/  FMUL R4, R4, R17 ;  /* 0x0000001104047220 */ /* 0x000fe40000400000 */
[----:B------:R-:W-:Y:S01]  /*0760*/  FFMA R17, R13, R7, R14 ;  /* 0x000000070d117223 */ /* 0x000fe2000000000e */
[----:B------:R-:W-:Y:S01]  /*0770*/  SHF.L.U32 R32, R2, 0x10, RZ ;  /* 0x0000001002207819 */ /* 0x000fe200000006ff */
[----:B------:R-:W-:Y:S01]  /*0780*/  FADD R24, R24, R25 ;  /* 0x0000001918187221 */ /* 0x000fe20000000000 */
[----:B------:R-:W-:Y:S01]  /*0790*/  SHF.L.U32 R33, R12, 0x10, RZ ;  /* 0x000000100c217819 */ /* 0x000fe200000006ff */
[----:B------:R-:W-:Y:S01]  /*07a0*/  FFMA R25, R26, R4, R15 ;  /* 0x000000041a197223 */ /* 0x000fe2000000000f */
[----:B----4-:R-:W-:-:S03]  /*07b0*/  FMUL R2, R16, R17 ;  /* 0x0000001110027220 */ /* 0x010fc60000400000 */
[----:B------:R-:W-:Y:S01]  /*07c0*/  FADD R12, R32, R33 ;  /* 0x00000021200c7221 */ /* 0x000fe20000000000 */
[----:B------:R-:W-:Y:S01]  /*07d0*/  FMUL R33, R16, R25 ;  /* 0x0000001910217220 */ /* 0x000fe20000400000 */
[----:B------:R-:W-:Y:S01]  /*07e0*/  FFMA R2, R24, R2, R37 ;  /* 0x0000000218027223 */ /* 0x000fe20000000025 */
[----:B------:R-:W-:Y:S01]  /*07f0*/  IMAD.WIDE R24, R3, R11, c[0x0][0x188] ;  /* 0x0000620003187625 */ /* 0x000fe200078e020b */
[----:B------:R-:W-:Y:S02]  /*0800*/  MOV R11, 0x2 ;  /* 0x00000002000b7802 */ /* 0x000fe40000000f00 */
[----:B------:R-:W-:Y:S01]  /*0810*/  IADD3 R32, R0, 0x900, RZ ;  /* 0x0000090000207810 */ /* 0x000fe20007ffe0ff */
[----:B------:R-:W-:Y:S01]  /*0820*/  FFMA R3, R12, R33, R29 ;  /* 0x000000210c037223 */ /* 0x000fe2000000001d */
[----:B------:R-:W-:Y:S01]  /*0830*/  MOV R29, RZ ;  /* 0x000000ff001d7202 */ /* 0x000fe20000000f00 */
[----:B------:R0:W2:Y:S01]  /*0840*/  LDG.E R12, [R22.64+0xc] ;  /* 0x00000c04160c7981 */ /* 0x0000a2000c1e1900 */
[----:B------:R-:W-:Y:S01]  /*0850*/  MOV R37, c[0x0][0x1a4] ;  /* 0x0000690000257a02 */ /* 0x000fe20000000f00 */
[----:B------:R-:W-:-:S04]  /*0860*/  IMAD.WIDE R34, R32, R11, c[0x0][0x198] ;  /* 0x0000660020227625 */ /* 0x000fc800078e020b */
[----:B------:R-:W3:Y:S04]  /*0870*/  LDG.E R33, [R36.64+0x4] ;  /* 0x0000040424217981 */ /* 0x000ee8000c1e1900 */
[----:B------:R1:W4:Y:S01]  /*0880*/  @!P0 LDG.E R29, [R34.64] ;  /* 0x00000004221d8981 */ /* 0x000322000c1e1900 */
[----:B0-----:R-:W-:Y:S01]  /*0890*/  IMAD.WIDE R22, R0, R11, c[0x0][0x198] ;  /* 0x0000660000167625 */ /* 0x001fe200078e020b */
[----:B-1----:R-:W-:Y:S02]  /*08a0*/  MOV R34, RZ ;  /* 0x000000ff00227202 */ /* 0x002fe40000000f00 */
[----:B------:R-:W5:Y:S04]  /*08b0*/  LDG.E R35, [R36.64] ;  /* 0x0000000424237981 */ /* 0x000f68000c1e1900 */
[----:B------:R-:W2:Y:S01]  /*08c0*/  @!P0 LDG.E R34, [R22.64] ;  /* 0x0000000416228981 */ /* 0x000ea2000c1e1900 */
[----:B------:R-:W-:-:S06]  /*08d0*/  CS2R R16, SRZ ;  /* 0x0000000000107805 */ /* 0x000fcc000001ff00 */
[----:B------:R0:W2:Y:S04]  /*08e0*/  @!P0 LDG.E.64 R16, [R24.64] ;  /* 0x0000000418108981 */ /* 0x0000a8000c1e1b00 */
[----:B0-----:R0:W2:Y:S04]  /*08f0*/  LDG.E R24, [R30.64+0xc] ;  /* 0x00000c041e187981 */ /* 0x0010a8000c1e1900 */
[----:B------:R1:W2:Y:S01]  /*0900*/  LDG.E R25, [R36.64+0x8] ;  /* 0x0000080424197981 */ /* 0x0002a2000c1e1900 */
[----:B0-----:R-:W-:Y:S01]  /*0910*/  MOV R31, RZ ;  /* 0x000000ff001f7202 */ /* 0x001fe20000000f00 */
[----:B---3--:R-:W-:Y:S01]  /*0920*/  FMUL R30, R33, R18 ;  /* 0x00000012211e7220 */ /* 0x008fe20000400000 */
[----:B----4-:R-:W-:Y:S01]  /*0930*/  PRMT R18, R29, 0x7632, R18 ;  /* 0x000076321d127816 */ /* 0x010fe20000000012 */
[----:B------:R-:W-:-:S03]  /*0940*/  FMUL R19, R33, R19 ;  /* 0x0000001321137220 */ /* 0x000fc60000400000 */
[----:B------:R-:W-:Y:S02]  /*0950*/  SHF.L.U32 R18, R18, 0x10, RZ ;  /* 0x0000001012127819 */ /* 0x000fe400000006ff */
[----:B------:R-:W-:-:S03]  /*0960*/  SHF.L.U32 R29, R29, 0x10, RZ ;  /* 0x000000101d1d7819 */ /* 0x000fc600000006ff */
[----:B------:R-:W-:Y:S01]  /*0970*/  FMUL R18, R18, R19 ;  /* 0x0000001312127220 */ /* 0x000fe20000400000 */
[C---:B-----5:R-:W-:Y:S01]  /*0980*/  FMUL R20, R35.reuse, R20 ;  /* 0x0000001423147220 */ /* 0x060fe20000400000 */
[C---:B--2---:R-:W-:Y:S01]  /*0990*/  PRMT R19, R34.reuse, 0x7632, R19 ;  /* 0x0000763222137816 */ /* 0x044fe20000000013 */
[----:B------:R-:W-:Y:S01]  /*09a0*/  FMUL R21, R35, R21 ;  /* 0x0000001523157220 */ /* 0x000fe20000400000 */
[----:B------:R-:W-:Y:S02]  /*09b0*/  SHF.L.U32 R34, R34, 0x10, RZ ;  /* 0x0000001022227819 */ /* 0x000fe400000006ff */
[----:B------:R-:W-:Y:S01]  /*09c0*/  SHF.L.U32 R19, R19, 0x10, RZ ;  /* 0x0000001013137819 */ /* 0x000fe200000006ff */
[----:B------:R-:W-:Y:S01]  /*09d0*/  FMUL R29, R29, R30 ;  /* 0x0000001e1d1d7220 */ /* 0x000fe20000400000 */
[----:B------:R-:W-:-:S03]  /*09e0*/  MOV R35, 0x4 ;  /* 0x0000000400237802 */ /* 0x000fc60000000f00 */
[----:B------:R-:W-:Y:S01]  /*09f0*/  FFMA R30, R19, R21, R18 ;  /* 0x00000015131e7223 */ /* 0x000fe20000000012 */
[----:B------:R-:W-:Y:S01]  /*0a00*/  FFMA R29, R34, R20, R29 ;  /* 0x00000014221d7223 */ /* 0x000fe2000000001d */
[----:B------:R-:W-:Y:S01]  /*0a10*/  CS2R R18, SRZ ;  /* 0x0000000000127805 */ /* 0x000fe2000001ff00 */
[----:B------:R-:W-:Y:S01]  /*0a20*/  IMAD.WIDE R20, R32, R35, c[0x0][0x1a8] ;  /* 0x00006a0020147625 */ /* 0x000fe200078e0223 */
[C---:B------:R-:W-:Y:S01]  /*0a30*/  SHF.L.U32 R33, R10.reuse, 0x10, RZ ;  /* 0x000000100a217819 */ /* 0x040fe200000006ff */
[----:B------:R1:W2:Y:S01]  /*0a40*/  LDG.E R32, [R36.64+0xc] ;  /* 0x00000c0424207981 */ /* 0x0002a2000c1e1900 */
[----:B------:R-:W-:-:S03]  /*0a50*/  PRMT R10, R10, 0x7632, R10 ;  /* 0x000076320a0a7816 */ /* 0x000fc6000000000a */
[----:B------:R0:W3:Y:S01]  /*0a60*/  @!P0 LDG.E.64 R18, [R20.64] ;  /* 0x0000000414128981 */ /* 0x0000e2000c1e1b00 */
[----:B------:R-:W-:Y:S02]  /*0a70*/  SHF.L.U32 R10, R10, 0x10, RZ ;  /* 0x000000100a0a7819 */ /* 0x000fe400000006ff */
[C---:B0-----:R-:W-:Y:S02]  /*0a80*/  SHF.L.U32 R20, R28.reuse, 0x10, RZ ;  /* 0x000000101c147819 */ /* 0x041fe400000006ff */
[----:B------:R-:W-:-:S04]  /*0a90*/  PRMT R28, R28, 0x7632, R28 ;  /* 0x000076321c1c7816 */ /* 0x000fc8000000001c */
[----:B-1----:R-:W-:Y:S02]  /*0aa0*/  SHF.L.U32 R37, R28, 0x10, RZ ;  /* 0x000000101c257819 */ /* 0x002fe400000006ff */
[----:B------:R-:W-:-:S03]  /*0ab0*/  IADD3 R34, R0, 0x1200, RZ ;  /* 0x0000120000227810 */ /* 0x000fc60007ffe0ff */
[----:B------:R-:W-:Y:S01]  /*0ac0*/  FADD R28, R10, R37 ;  /* 0x000000250a1c7221 */ /* 0x000fe20000000000 */
[C---:B------:R-:W-:Y:S01]  /*0ad0*/  PRMT R10, R27.reuse, 0x7632, R10 ;  /* 0x000076321b0a7816 */ /* 0x040fe2000000000a */
[----:B------:R-:W-:Y:S01]  /*0ae0*/  IMAD.WIDE R22, R34, R11, c[0x0][0x198] ;  /* 0x0000660022167625 */ /* 0x000fe200078e020b */
[----:B------:R-:W-:Y:S02]  /*0af0*/  SHF.L.U32 R27, R27, 0x10, RZ ;  /* 0x000000101b1b7819 */ /* 0x000fe400000006ff */
[----:B------:R-:W-:Y:S01]  /*0b00*/  SHF.L.U32 R37, R10, 0x10, RZ ;  /* 0x000000100a257819 */ /* 0x000fe200000006ff */
[----:B------:R-:W-:Y:S01]  /*0b10*/  FADD R33, R33, R20 ;  /* 0x0000001421217221 */ /* 0x000fe20000000000 */
[----:B------:R0:W4:Y:S01]  /*0b20*/  @!P0 LDG.E R31, [R22.64] ;  /* 0x00000004161f8981 */ /* 0x000122000c1e1900 */
[----:B------:R-:W-:Y:S01]  /*0b30*/  CS2R R20, SRZ ;  /* 0x0000000000147805 */ /* 0x000fe2000001ff00 */
[-C--:B------:R-:W-:Y:S01]  /*0b40*/  FMUL R27, R27, R12.reuse ;  /* 0x0000000c1b1b7220 */ /* 0x080fe20000400000 */
[----:B0-----:R-:W-:Y:S01]  /*0b50*/  IMAD.WIDE R22, R34, R35, c[0x0][0x1a8] ;  /* 0x00006a0022167625 */ /* 0x001fe200078e0223 */
[----:B------:R-:W-:Y:S01]  /*0b60*/  FMUL R34, R37, R12 ;  /* 0x0000000c25227220 */ /* 0x000fe20000400000 */
[----:B------:R-:W-:-:S03]  /*0b70*/  IADD3 R12, R0, 0x1b00, RZ ;  /* 0x00001b00000c7810 */ /* 0x000fc60007ffe0ff */
[----:B------:R0:W5:Y:S02]  /*0b80*/  @!P0 LDG.E.64 R20, [R22.64] ;  /* 0x0000000416148981 */ /* 0x000164000c1e1b00 */
[----:B------:R-:W-:Y:S01]  /*0b90*/  IMAD.WIDE R36, R12, R11, c[0x0][0x198] ;  /* 0x000066000c247625 */ /* 0x000fe200078e020b */
[----:B------:R-:W-:Y:S01]  /*0ba0*/  FFMA R11, R26, R34, R17 ;  /* 0x000000221a0b7223 */ /* 0x000fe20000000011 */
[----:B------:R-:W-:Y:S01]  /*0bb0*/  FMUL R26, R25, R14 ;  /* 0x0000000e191a7220 */ /* 0x000fe20000400000 */
[----:B0-----:R-:W-:Y:S01]  /*0bc0*/  FFMA R23, R13, R27, R16 ;  /* 0x0000001b0d177223 */ /* 0x001fe20000000010 */
[----:B------:R-:W-:Y:S01]  /*0bd0*/  MOV R22, RZ ;  /* 0x000000ff00167202 */ /* 0x000fe20000000f00 */
[----:B------:R-:W-:Y:S02]  /*0be0*/  FMUL R25, R25, R15 ;  /* 0x0000000f19197220 */ /* 0x000fe40000400000 */
[C---:B------:R-:W-:Y:S01]  /*0bf0*/  FMUL R23, R24.reuse, R23 ;  /* 0x0000001718177220 */ /* 0x040fe20000400000 */
[----:B------:R-:W-:Y:S01]  /*0c00*/  FMUL R24, R24, R11 ;  /* 0x0000000b18187220 */ /* 0x000fe20000400000 */
[-C--:B------:R-:W-:Y:S01]  /*0c10*/  IMAD.WIDE R14, R0, R35.reuse, c[0x0][0x1a8] ;  /* 0x00006a00000e7625 */ /* 0x080fe200078e0223 */
[----:B------:R-:W-:Y:S01]  /*0c20*/  CS2R R10, SRZ ;  /* 0x00000000000a7805 */ /* 0x000fe2000001ff00 */
[----:B------:R0:W5:Y:S05]  /*0c30*/  @!P0 LDG.E R22, [R36.64] ;  /* 0x0000000424168981 */ /* 0x00016a000c1e1900 */
[----:B------:R-:W5:Y:S01]  /*0c40*/  @!P0 LDG.E.64 R10, [R14.64] ;  /* 0x000000040e0a8981 */ /* 0x000f62000c1e1b00 */
[----:B0-----:R-:W-:-:S02]  /*0c50*/  IMAD.WIDE R36, R12, R35, c[0x0][0x1a8] ;  /* 0x00006a000c247625 */ /* 0x001fc400078e0223 */
[----:B------:R-:W-:-:S06]  /*0c60*/  CS2R R12, SRZ ;  /* 0x00000000000c7805 */ /* 0x000fcc000001ff00 */
[----:B------:R-:W5:Y:S01]  /*0c70*/  @!P0 LDG.E.64 R12, [R36.64] ;  /* 0x00000004240c8981 */ /* 0x000f62000c1e1b00 */
[----:B------:R-:W-:Y:S01]  /*0c80*/  FFMA R2, R33, R23, R2 ;  /* 0x0000001721027223 */ /* 0x000fe20000000002 */
[----:B------:R-:W-:Y:S01]  /*0c90*/  FFMA R3, R28, R24, R3 ;  /* 0x000000181c037223 */ /* 0x000fe20000000003 */
[----:B---3--:R-:W-:Y:S01]  /*0ca0*/  FMUL R18, R5, R18 ;  /* 0x0000001205127220 */ /* 0x008fe20000400000 */
[----:B------:R-:W-:Y:S01]  /*0cb0*/  FMUL R19, R8, R19 ;  /* 0x0000001308137220 */ /* 0x000fe20000400000 */
[C---:B--2---:R-:W-:Y:S01]  /*0cc0*/  FMUL R17, R32.reuse, R17 ;  /* 0x0000001120117220 */ /* 0x044fe20000400000 */
[----:B------:R-:W-:Y:S01]  /*0cd0*/  FMUL R16, R32, R16 ;  /* 0x0000001020107220 */ /* 0x000fe20000400000 */
[----:B----4-:R-:W-:-:S04]  /*0ce0*/  PRMT R5, R31, 0x7632, R5 ;  /* 0x000076321f057816 */ /* 0x010fc80000000005 */
[----:B------:R-:W-:Y:S02]  /*0cf0*/  SHF.L.U32 R5, R5, 0x10, RZ ;  /* 0x0000001005057819 */ /* 0x000fe400000006ff */
[----:B------:R-:W-:-:S03]  /*0d00*/  SHF.L.U32 R8, R31, 0x10, RZ ;  /* 0x000000101f087819 */ /* 0x000fc600000006ff */
[----:B------:R-:W-:Y:S02]  /*0d10*/  FFMA R30, R5, R25, R30 ;  /* 0x00000019051e7223 */ /* 0x000fe4000000001e */
[----:B------:R-:W-:Y:S01]  /*0d20*/  FFMA R29, R8, R26, R29 ;  /* 0x0000001a081d7223 */ /* 0x000fe2000000001d */
[C---:B-----5:R-:W-:Y:S02]  /*0d30*/  PRMT R5, R22.reuse, 0x7632, R5 ;  /* 0x0000763216057816 */ /* 0x060fe40000000005 */
[----:B------:R-:W-:Y:S02]  /*0d40*/  SHF.L.U32 R22, R22, 0x10, RZ ;  /* 0x0000001016167819 */ /* 0x000fe400000006ff */
[----:B------:R-:W-:Y:S01]  /*0d50*/  SHF.L.U32 R5, R5, 0x10, RZ ;  /* 0x0000001005057819 */ /* 0x000fe200000006ff */
[----:B------:R-:W-:Y:S01]  /*0d60*/  FFMA R10, R9, R10, R18 ;  /* 0x0000000a090a7223 */ /* 0x000fe20000000012 */
[----:B------:R-:W-:Y:S01]  /*0d70*/  FFMA R11, R6, R11, R19 ;  /* 0x0000000b060b7223 */ /* 0x000fe20000000013 */
[----:B------:R-:W-:-:S02]  /*0d80*/  MOV R9, 0x4 ;  /* 0x0000000400097802 */ /* 0x000fc40000000f00 */
[----:B------:R-:W-:Y:S01]  /*0d90*/  FFMA R17, R5, R17, R30 ;  /* 0x0000001105117223 */ /* 0x000fe2000000001e */
[----:B------:R-:W-:Y:S01]  /*0da0*/  FFMA R11, R4, R21, R11 ;  /* 0x00000015040b7223 */ /* 0x000fe2000000000b */
[----:B------:R-:W-:Y:S01]  /*0db0*/  FFMA R10, R7, R20, R10 ;  /* 0x00000014070a7223 */ /* 0x000fe2000000000a */
[----:B------:R-:W-:Y:S01]  /*0dc0*/  IMAD.WIDE R4, R0, R9, c[0x0][0x1b0] ;  /* 0x00006c0000047625 */ /* 0x000fe200078e0209 */
[----:B------:R-:W-:-:S03]  /*0dd0*/  FFMA R16, R22, R16, R29 ;  /* 0x0000001016107223 */ /* 0x000fc6000000001d */
[----:B------:R-:W-:Y:S01]  /*0de0*/  IMAD.WIDE R6, R0, R9, c[0x0][0x1b8] ;  /* 0x00006e0000067625 */ /* 0x000fe200078e0209 */
[----:B------:R0:W-:Y:S01]  /*0df0*/  @!P0 STG.E.64 [R4.64], R2 ;  /* 0x0000000204008986 */ /* 0x0001e2000c101b04 */
[----:B------:R-:W-:-:S03]  /*0e00*/  FFMA R10, R27, R12, R10 ;  /* 0x0000000c1b0a7223 */ /* 0x000fc6000000000a */
[----:B------:R0:W-:Y:S01]  /*0e10*/  @!P0 STG.E.64 [R6.64], R16 ;  /* 0x0000001006008986 */ /* 0x0001e2000c101b04 */
[----:B------:R-:W-:Y:S01]  /*0e20*/  FFMA R11, R34, R13, R11 ;  /* 0x0000000d220b7223 */ /* 0x000fe2000000000b */
[----:B------:R-:W-:Y:S01]  /*0e30*/  IMAD.WIDE R8, R0, R9, c[0x0][0x1c0] ;  /* 0x0000700000087625 */ /* 0x000fe200078e0209 */
[----:B------:R-:W-:Y:S06]  /*0e40*/  @P0 EXIT ;  /* 0x000000000000094d */ /* 0x000fec0003800000 */
[----:B------:R-:W-:Y:S01]  /*0e50*/  STG.E.64 [R8.64], R10 ;  /* 0x0000000a08007986 */ /* 0x000fe2000c101b04 */
[----:B------:R-:W-:Y:S05]  /*0e60*/  EXIT ;  /* 0x000000000000794d */ /* 0x000fea0003800000 */
.L_x_0:
[----:B------:R-:W-:-:S00]  /*0e70*/  BRA `(.L_x_0) ;  /* 0xfffffff000007947 */ /* 0x000fc0000383ffff */
[----:B------:R-:W-:-:S00]  /*0e80*/  NOP ;  /* 0x0000000000007918 */ /* 0x000fc00000000000 */
[----:B------:R-:W-:-:S00]  /*0e90*/  NOP ;  /* 0x0000000000007918 */ /* 0x000fc00000000000 */
[----:B------:R-:W-:-:S00]  /*0ea0*/  NOP ;  /* 0x0000000000007918 */ /* 0x000fc00000000000 */
[----:B------:R-:W-:-:S00]  /*0eb0*/  NOP ;  /* 0x0000000000007918 */ /* 0x000fc00000000000 */
[----:B------:R-:W-:-:S00]  /*0ec0*/  NOP ;  /* 0x0000000000007918 */ /* 0x000fc00000000000 */
[----:B------:R-:W-:-:S00]  /*0ed0*/  NOP ;  /* 0x0000000000007918 */ /* 0x000fc00000000000 */
[----:B------:R-:W-:-:S00]  /*0ee0*/  NOP ;  /* 0x0000000000007918 */ /* 0x000fc00000000000 */
[----:B------:R-:W-:-:S00]  /*0ef0*/  NOP ;  /* 0x0000000000007918 */ /* 0x000fc00000000000 */
.L_x_1:
